//
// Generated by NVIDIA NVVM Compiler
//
// Compiler Build ID: CL-36424714
// Cuda compilation tools, release 13.0, V13.0.88
// Based on NVVM 20.0.0
//

.version 9.0
.target sm_100
.address_size 64

	// .globl	_Z11trilaterate5pointS_S_P4distPS_i

.visible .entry _Z11trilaterate5pointS_S_P4distPS_i(
	.param .align 4 .b8 _Z11trilaterate5pointS_S_P4distPS_i_param_0[8],
	.param .align 4 .b8 _Z11trilaterate5pointS_S_P4distPS_i_param_1[8],
	.param .align 4 .b8 _Z11trilaterate5pointS_S_P4distPS_i_param_2[8],
	.param .u64 .ptr .align 1 _Z11trilaterate5pointS_S_P4distPS_i_param_3,
	.param .u64 .ptr .align 1 _Z11trilaterate5pointS_S_P4distPS_i_param_4,
	.param .u32 _Z11trilaterate5pointS_S_P4distPS_i_param_5
)
{
	.reg .pred 	%p<8>;
	.reg .b32 	%r<15>;
	.reg .b32 	%f<173>;
	.reg .b64 	%rd<21>;

	ld.param.f32 	%f19, [_Z11trilaterate5pointS_S_P4distPS_i_param_2+4];
	ld.param.f32 	%f18, [_Z11trilaterate5pointS_S_P4distPS_i_param_2];
	ld.param.f32 	%f4, [_Z11trilaterate5pointS_S_P4distPS_i_param_1+4];
	ld.param.f32 	%f2, [_Z11trilaterate5pointS_S_P4distPS_i_param_0+4];
	ld.param.f32 	%f3, [_Z11trilaterate5pointS_S_P4distPS_i_param_1];
	ld.param.f32 	%f1, [_Z11trilaterate5pointS_S_P4distPS_i_param_0];
	ld.param.u64 	%rd9, [_Z11trilaterate5pointS_S_P4distPS_i_param_3];
	ld.param.u64 	%rd10, [_Z11trilaterate5pointS_S_P4distPS_i_param_4];
	ld.param.u32 	%r9, [_Z11trilaterate5pointS_S_P4distPS_i_param_5];
	cvta.to.global.u64 	%rd1, %rd10;
	cvta.to.global.u64 	%rd2, %rd9;
	mul.f32 	%f5, %f1, %f1;
	mul.f32 	%f6, %f3, %f3;
	mul.f32 	%f7, %f2, %f2;
	mul.f32 	%f8, %f4, %f4;
	setp.lt.s32 	%p1, %r9, 1;
	@%p1 bra 	$L__BB0_9;
	mul.f32 	%f20, %f19, %f19;
	sub.f32 	%f9, %f3, %f1;
	fma.rn.f32 	%f10, %f18, %f18, %f20;
	sub.f32 	%f11, %f1, %f18;
	add.f32 	%f12, %f6, %f8;
	sub.f32 	%f13, %f18, %f3;
	add.f32 	%f14, %f5, %f7;
	mul.f32 	%f21, %f4, %f11;
	fma.rn.f32 	%f22, %f19, %f9, %f21;
	fma.rn.f32 	%f23, %f2, %f13, %f22;
	add.f32 	%f15, %f23, %f23;
	sub.f32 	%f24, %f2, %f4;
	add.f32 	%f16, %f24, %f24;
	sub.f32 	%f25, %f1, %f3;
	add.f32 	%f17, %f25, %f25;
	and.b32  	%r1, %r9, 3;
	setp.lt.u32 	%p2, %r9, 4;
	mov.b32 	%r14, 0;
	@%p2 bra 	$L__BB0_4;
	and.b32  	%r14, %r9, 2147483644;
	neg.s32 	%r12, %r14;
	add.s64 	%rd20, %rd2, 24;
	add.s64 	%rd19, %rd1, 16;
$L__BB0_3:
	.pragma "nounroll";
	ld.global.f32 	%f26, [%rd20+-24];
	mul.f32 	%f27, %f26, %f26;
	ld.global.f32 	%f28, [%rd20+-20];
	mul.f32 	%f29, %f28, %f28;
	ld.global.f32 	%f30, [%rd20+-16];
	mul.f32 	%f31, %f30, %f30;
	sub.f32 	%f32, %f10, %f31;
	mul.f32 	%f33, %f9, %f32;
	sub.f32 	%f34, %f12, %f29;
	fma.rn.f32 	%f35, %f11, %f34, %f33;
	sub.f32 	%f36, %f14, %f27;
	fma.rn.f32 	%f37, %f13, %f36, %f35;
	div.rn.f32 	%f38, %f37, %f15;
	st.global.f32 	[%rd19+-12], %f38;
	sub.f32 	%f39, %f29, %f27;
	add.f32 	%f40, %f5, %f39;
	sub.f32 	%f41, %f40, %f6;
	add.f32 	%f42, %f7, %f41;
	sub.f32 	%f43, %f42, %f8;
	mul.f32 	%f44, %f16, %f38;
	sub.f32 	%f45, %f43, %f44;
	div.rn.f32 	%f46, %f45, %f17;
	st.global.f32 	[%rd19+-16], %f46;
	ld.global.f32 	%f47, [%rd20+-12];
	mul.f32 	%f48, %f47, %f47;
	ld.global.f32 	%f49, [%rd20+-8];
	mul.f32 	%f50, %f49, %f49;
	ld.global.f32 	%f51, [%rd20+-4];
	mul.f32 	%f52, %f51, %f51;
	sub.f32 	%f53, %f10, %f52;
	mul.f32 	%f54, %f9, %f53;
	sub.f32 	%f55, %f12, %f50;
	fma.rn.f32 	%f56, %f11, %f55, %f54;
	sub.f32 	%f57, %f14, %f48;
	fma.rn.f32 	%f58, %f13, %f57, %f56;
	div.rn.f32 	%f59, %f58, %f15;
	st.global.f32 	[%rd19+-4], %f59;
	sub.f32 	%f60, %f50, %f48;
	add.f32 	%f61, %f5, %f60;
	sub.f32 	%f62, %f61, %f6;
	add.f32 	%f63, %f7, %f62;
	sub.f32 	%f64, %f63, %f8;
	mul.f32 	%f65, %f16, %f59;
	sub.f32 	%f66, %f64, %f65;
	div.rn.f32 	%f67, %f66, %f17;
	st.global.f32 	[%rd19+-8], %f67;
	ld.global.f32 	%f68, [%rd20];
	mul.f32 	%f69, %f68, %f68;
	ld.global.f32 	%f70, [%rd20+4];
	mul.f32 	%f71, %f70, %f70;
	ld.global.f32 	%f72, [%rd20+8];
	mul.f32 	%f73, %f72, %f72;
	sub.f32 	%f74, %f10, %f73;
	mul.f32 	%f75, %f9, %f74;
	sub.f32 	%f76, %f12, %f71;
	fma.rn.f32 	%f77, %f11, %f76, %f75;
	sub.f32 	%f78, %f14, %f69;
	fma.rn.f32 	%f79, %f13, %f78, %f77;
	div.rn.f32 	%f80, %f79, %f15;
	st.global.f32 	[%rd19+4], %f80;
	sub.f32 	%f81, %f71, %f69;
	add.f32 	%f82, %f5, %f81;
	sub.f32 	%f83, %f82, %f6;
	add.f32 	%f84, %f7, %f83;
	sub.f32 	%f85, %f84, %f8;
	mul.f32 	%f86, %f16, %f80;
	sub.f32 	%f87, %f85, %f86;
	div.rn.f32 	%f88, %f87, %f17;
	st.global.f32 	[%rd19], %f88;
	ld.global.f32 	%f89, [%rd20+12];
	mul.f32 	%f90, %f89, %f89;
	ld.global.f32 	%f91, [%rd20+16];
	mul.f32 	%f92, %f91, %f91;
	ld.global.f32 	%f93, [%rd20+20];
	mul.f32 	%f94, %f93, %f93;
	sub.f32 	%f95, %f10, %f94;
	mul.f32 	%f96, %f9, %f95;
	sub.f32 	%f97, %f12, %f92;
	fma.rn.f32 	%f98, %f11, %f97, %f96;
	sub.f32 	%f99, %f14, %f90;
	fma.rn.f32 	%f100, %f13, %f99, %f98;
	div.rn.f32 	%f101, %f100, %f15;
	st.global.f32 	[%rd19+12], %f101;
	sub.f32 	%f102, %f92, %f90;
	add.f32 	%f103, %f5, %f102;
	sub.f32 	%f104, %f103, %f6;
	add.f32 	%f105, %f7, %f104;
	sub.f32 	%f106, %f105, %f8;
	mul.f32 	%f107, %f16, %f101;
	sub.f32 	%f108, %f106, %f107;
	div.rn.f32 	%f109, %f108, %f17;
	st.global.f32 	[%rd19+8], %f109;
	add.s32 	%r12, %r12, 4;
	add.s64 	%rd20, %rd20, 48;
	add.s64 	%rd19, %rd19, 32;
	setp.ne.s32 	%p3, %r12, 0;
	@%p3 bra 	$L__BB0_3;
$L__BB0_4:
	setp.eq.s32 	%p4, %r1, 0;
	@%p4 bra 	$L__BB0_9;
	setp.eq.s32 	%p5, %r1, 1;
	@%p5 bra 	$L__BB0_7;
	mul.wide.u32 	%rd11, %r14, 12;
	add.s64 	%rd12, %rd2, %rd11;
	ld.global.f32 	%f110, [%rd12];
	mul.f32 	%f111, %f110, %f110;
	ld.global.f32 	%f112, [%rd12+4];
	mul.f32 	%f113, %f112, %f112;
	ld.global.f32 	%f114, [%rd12+8];
	mul.f32 	%f115, %f114, %f114;
	sub.f32 	%f116, %f10, %f115;
	mul.f32 	%f117, %f9, %f116;
	sub.f32 	%f118, %f12, %f113;
	fma.rn.f32 	%f119, %f11, %f118, %f117;
	sub.f32 	%f120, %f14, %f111;
	fma.rn.f32 	%f121, %f13, %f120, %f119;
	div.rn.f32 	%f122, %f121, %f15;
	mul.wide.u32 	%rd13, %r14, 8;
	add.s64 	%rd14, %rd1, %rd13;
	st.global.f32 	[%rd14+4], %f122;
	sub.f32 	%f123, %f113, %f111;
	add.f32 	%f124, %f5, %f123;
	sub.f32 	%f125, %f124, %f6;
	add.f32 	%f126, %f7, %f125;
	sub.f32 	%f127, %f126, %f8;
	mul.f32 	%f128, %f16, %f122;
	sub.f32 	%f129, %f127, %f128;
	div.rn.f32 	%f130, %f129, %f17;
	st.global.f32 	[%rd14], %f130;
	ld.global.f32 	%f131, [%rd12+12];
	mul.f32 	%f132, %f131, %f131;
	ld.global.f32 	%f133, [%rd12+16];
	mul.f32 	%f134, %f133, %f133;
	ld.global.f32 	%f135, [%rd12+20];
	mul.f32 	%f136, %f135, %f135;
	sub.f32 	%f137, %f10, %f136;
	mul.f32 	%f138, %f9, %f137;
	sub.f32 	%f139, %f12, %f134;
	fma.rn.f32 	%f140, %f11, %f139, %f138;
	sub.f32 	%f141, %f14, %f132;
	fma.rn.f32 	%f142, %f13, %f141, %f140;
	div.rn.f32 	%f143, %f142, %f15;
	st.global.f32 	[%rd14+12], %f143;
	sub.f32 	%f144, %f134, %f132;
	add.f32 	%f145, %f5, %f144;
	sub.f32 	%f146, %f145, %f6;
	add.f32 	%f147, %f7, %f146;
	sub.f32 	%f148, %f147, %f8;
	mul.f32 	%f149, %f16, %f143;
	sub.f32 	%f150, %f148, %f149;
	div.rn.f32 	%f151, %f150, %f17;
	st.global.f32 	[%rd14+8], %f151;
	add.s32 	%r14, %r14, 2;
$L__BB0_7:
	and.b32  	%r11, %r9, 1;
	setp.eq.b32 	%p6, %r11, 1;
	not.pred 	%p7, %p6;
	@%p7 bra 	$L__BB0_9;
	mul.wide.u32 	%rd15, %r14, 12;
	add.s64 	%rd16, %rd2, %rd15;
	ld.global.f32 	%f152, [%rd16];
	mul.f32 	%f153, %f152, %f152;
	ld.global.f32 	%f154, [%rd16+4];
	mul.f32 	%f155, %f154, %f154;
	ld.global.f32 	%f156, [%rd16+8];
	mul.f32 	%f157, %f156, %f156;
	sub.f32 	%f158, %f10, %f157;
	mul.f32 	%f159, %f9, %f158;
	sub.f32 	%f160, %f12, %f155;
	fma.rn.f32 	%f161, %f11, %f160, %f159;
	sub.f32 	%f162, %f14, %f153;
	fma.rn.f32 	%f163, %f13, %f162, %f161;
	div.rn.f32 	%f164, %f163, %f15;
	mul.wide.u32 	%rd17, %r14, 8;
	add.s64 	%rd18, %rd1, %rd17;
	st.global.f32 	[%rd18+4], %f164;
	sub.f32 	%f165, %f155, %f153;
	add.f32 	%f166, %f5, %f165;
	sub.f32 	%f167, %f166, %f6;
	add.f32 	%f168, %f7, %f167;
	sub.f32 	%f169, %f168, %f8;
	mul.f32 	%f170, %f16, %f164;
	sub.f32 	%f171, %f169, %f170;
	div.rn.f32 	%f172, %f171, %f17;
	st.global.f32 	[%rd18], %f172;
$L__BB0_9:
	ret;

}


// ===== COMPILED SASS (sm_100) =====

	.target	sm_100

	.elftype	@"ET_EXEC"


//--------------------- .note.nv.tkinfo           --------------------------
	.section	.note.nv.tkinfo,"",@"SHT_NOTE"
	.sectionflags	@"SHF_NOTE_NV_TKINFO"
	.tkinfo
        /*0018*/ 	.word	0x00000002
        /*0030*/ 	.string	""
        /*0030*/ 	.string	"ptxas"
        /*0030*/ 	.string	"Cuda compilation tools, release 13.0, V13.0.88"
        /*0030*/ 	.string	"Build cuda_13.0.r13.0/compiler.36424714_0"
        /*0030*/ 	.string	"-arch sm_100 -m 64 "



//--------------------- .note.nv.cuinfo           --------------------------
	.section	.note.nv.cuinfo,"",@"SHT_NOTE"
	.sectionflags	@"SHF_NOTE_NV_CUINFO"
        /*0018*/ 	.short	0x0002
        /*001a*/ 	.short	0x0064
        /*001c*/ 	.short	0x0082
	.zero		2


//--------------------- .nv.info                  --------------------------
	.section	.nv.info,"",@"SHT_CUDA_INFO"
	.align	4


	//----- nvinfo : EIATTR_REGCOUNT
	.align		4
        /*0000*/ 	.byte	0x04, 0x2f
        /*0002*/ 	.short	(.L_1 - .L_0)
	.align		4
.L_0:
        /*0004*/ 	.word	index@(_Z11trilaterate5pointS_S_P4distPS_i)
        /*0008*/ 	.word	0x0000001f


	//----- nvinfo : EIATTR_FRAME_SIZE
	.align		4
.L_1:
        /*000c*/ 	.byte	0x04, 0x11
        /*000e*/ 	.short	(.L_3 - .L_2)
	.align		4
.L_2:
        /*0010*/ 	.word	index@($__internal_0_$__cuda_sm3x_div_rn_noftz_f32_slowpath)
        /*0014*/ 	.word	0x00000000


	//----- nvinfo : EIATTR_FRAME_SIZE
	.align		4
.L_3:
        /*0018*/ 	.byte	0x04, 0x11
        /*001a*/ 	.short	(.L_5 - .L_4)
	.align		4
.L_4:
        /*001c*/ 	.word	index@(_Z11trilaterate5pointS_S_P4distPS_i)
        /*0020*/ 	.word	0x00000000


	//----- nvinfo : EIATTR_MIN_STACK_SIZE
	.align		4
.L_5:
        /*0024*/ 	.byte	0x04, 0x12
        /*0026*/ 	.short	(.L_7 - .L_6)
	.align		4
.L_6:
        /*0028*/ 	.word	index@(_Z11trilaterate5pointS_S_P4distPS_i)
        /*002c*/ 	.word	0x00000000
.L_7:


//--------------------- .nv.compat                --------------------------
	.section	.nv.compat,"",@"SHT_CUDA_COMPAT_INFO"
	.align	4
        /*0000*/ 	.byte	0x02, 0x09, 0x00, 0x00, 0x02, 0x02, 0x01, 0x00, 0x02, 0x05, 0x05, 0x00, 0x03, 0x07, 0x01, 0x01
        /*0010*/ 	.byte	0x02, 0x03, 0x00, 0x00, 0x02, 0x06, 0x01, 0x00, 0x04, 0x0b, 0x08, 0x00, 0x01, 0x00, 0x00, 0x00
        /*0020*/ 	.byte	0x00, 0x00, 0x00, 0x00


//--------------------- .nv.info._Z11trilaterate5pointS_S_P4distPS_i --------------------------
	.section	.nv.info._Z11trilaterate5pointS_S_P4distPS_i,"",@"SHT_CUDA_INFO"
	.sectionflags	@""
	.align	4


	//----- nvinfo : EIATTR_CUDA_API_VERSION
	.align		4
        /*0000*/ 	.byte	0x04, 0x37
        /*0002*/ 	.short	(.L_9 - .L_8)
.L_8:
        /*0004*/ 	.word	0x00000082


	//----- nvinfo : EIATTR_KPARAM_INFO
	.align		4
.L_9:
        /*0008*/ 	.byte	0x04, 0x17
        /*000a*/ 	.short	(.L_11 - .L_10)
.L_10:
        /*000c*/ 	.word	0x00000000
        /*0010*/ 	.short	0x0005
        /*0012*/ 	.short	0x0028
        /*0014*/ 	.byte	0x00, 0xf0, 0x11, 0x00


	//----- nvinfo : EIATTR_KPARAM_INFO
	.align		4
.L_11:
        /*0018*/ 	.byte	0x04, 0x17
        /*001a*/ 	.short	(.L_13 - .L_12)
.L_12:
        /*001c*/ 	.word	0x00000000
        /*0020*/ 	.short	0x0004
        /*0022*/ 	.short	0x0020
        /*0024*/ 	.byte	0x00, 0xf5, 0x21, 0x00


	//----- nvinfo : EIATTR_KPARAM_INFO
	.align		4
.L_13:
        /*0028*/ 	.byte	0x04, 0x17
        /*002a*/ 	.short	(.L_15 - .L_14)
.L_14:
        /*002c*/ 	.word	0x00000000
        /*0030*/ 	.short	0x0003
        /*0032*/ 	.short	0x0018
        /*0034*/ 	.byte	0x00, 0xf5, 0x21, 0x00


	//----- nvinfo : EIATTR_KPARAM_INFO
	.align		4
.L_15:
        /*0038*/ 	.byte	0x04, 0x17
        /*003a*/ 	.short	(.L_17 - .L_16)
.L_16:
        /*003c*/ 	.word	0x00000000
        /*0040*/ 	.short	0x0002
        /*0042*/ 	.short	0x0010
        /*0044*/ 	.byte	0x00, 0xf0, 0x21, 0x00


	//----- nvinfo : EIATTR_KPARAM_INFO
	.align		4
.L_17:
        /*0048*/ 	.byte	0x04, 0x17
        /*004a*/ 	.short	(.L_19 - .L_18)
.L_18:
        /*004c*/ 	.word	0x00000000
        /*0050*/ 	.short	0x0001
        /*0052*/ 	.short	0x0008
        /*0054*/ 	.byte	0x00, 0xf0, 0x21, 0x00


	//----- nvinfo : EIATTR_KPARAM_INFO
	.align		4
.L_19:
        /*0058*/ 	.byte	0x04, 0x17
        /*005a*/ 	.short	(.L_21 - .L_20)
.L_20:
        /*005c*/ 	.word	0x00000000
        /*0060*/ 	.short	0x0000
        /*0062*/ 	.short	0x0000
        /*0064*/ 	.byte	0x00, 0xf0, 0x21, 0x00


	//----- nvinfo : EIATTR_SPARSE_MMA_MASK
	.align		4
.L_21:
        /*0068*/ 	.byte	0x03, 0x50
        /*006a*/ 	.short	0x0000


	//----- nvinfo : EIATTR_MAXREG_COUNT
	.align		4
        /*006c*/ 	.byte	0x03, 0x1b
        /*006e*/ 	.short	0x00ff


	//----- nvinfo : EIATTR_MERCURY_ISA_VERSION
	.align		4
        /*0070*/ 	.byte	0x03, 0x5f
        /*0072*/ 	.short	0x0101


	//----- nvinfo : EIATTR_VRC_CTA_INIT_COUNT
	.align		4
        /*0074*/ 	.byte	0x02, 0x4a
	.zero		1
	.zero		1


	//----- nvinfo : EIATTR_EXIT_INSTR_OFFSETS
	.align		4
        /*0078*/ 	.byte	0x04, 0x1c
        /*007a*/ 	.short	(.L_23 - .L_22)


	//   ....[0]....
.L_22:
        /*007c*/ 	.word	0x00000030


	//   ....[1]....
        /*0080*/ 	.word	0x00000ec0


	//   ....[2]....
        /*0084*/ 	.word	0x00001530


	//   ....[3]....
        /*0088*/ 	.word	0x00001860


	//----- nvinfo : EIATTR_CRS_STACK_SIZE
	.align		4
.L_23:
        /*008c*/ 	.byte	0x04, 0x1e
        /*008e*/ 	.short	(.L_25 - .L_24)
.L_24:
        /*0090*/ 	.word	0x00000000


	//----- nvinfo : EIATTR_CBANK_PARAM_SIZE
	.align		4
.L_25:
        /*0094*/ 	.byte	0x03, 0x19
        /*0096*/ 	.short	0x002c


	//----- nvinfo : EIATTR_PARAM_CBANK
	.align		4
        /*0098*/ 	.byte	0x04, 0x0a
        /*009a*/ 	.short	(.L_27 - .L_26)
	.align		4
.L_26:
        /*009c*/ 	.word	index@(.nv.constant0._Z11trilaterate5pointS_S_P4distPS_i)
        /*00a0*/ 	.short	0x0380
        /*00a2*/ 	.short	0x002c


	//----- nvinfo : EIATTR_SW_WAR
	.align		4
.L_27:
        /*00a4*/ 	.byte	0x04, 0x36
        /*00a6*/ 	.short	(.L_29 - .L_28)
.L_28:
        /*00a8*/ 	.word	0x00000008
.L_29:


//--------------------- .nv.callgraph             --------------------------
	.section	.nv.callgraph,"",@"SHT_CUDA_CALLGRAPH"
	.align	4
	.sectionentsize	8
	.align		4
        /*0000*/ 	.word	0x00000000
	.align		4
        /*0004*/ 	.word	0xffffffff
	.align		4
        /*0008*/ 	.word	0x00000000
	.align		4
        /*000c*/ 	.word	0xfffffffe
	.align		4
        /*0010*/ 	.word	0x00000000
	.align		4
        /*0014*/ 	.word	0xfffffffd
	.align		4
        /*0018*/ 	.word	0x00000000
	.align		4
        /*001c*/ 	.word	0xfffffffc


//--------------------- .text._Z11trilaterate5pointS_S_P4distPS_i --------------------------
	.section	.text._Z11trilaterate5pointS_S_P4distPS_i,"ax",@progbits
	.align	128
        .global         _Z11trilaterate5pointS_S_P4distPS_i
        .type           _Z11trilaterate5pointS_S_P4distPS_i,@function
        .size           _Z11trilaterate5pointS_S_P4distPS_i,(.L_x_27 - _Z11trilaterate5pointS_S_P4distPS_i)
        .other          _Z11trilaterate5pointS_S_P4distPS_i,@"STO_CUDA_ENTRY STV_DEFAULT"
_Z11trilaterate5pointS_S_P4distPS_i:
.text._Z11trilaterate5pointS_S_P4distPS_i:
[----:B------:R-:W-:Y:S08]  /*0000*/  LDC R1, c[0x0][0x37c] ;  /* 0x0000df00ff017b82 */ /* 0x000ff00000000800 */
[----:B------:R-:W0:Y:S02]  /*0010*/  LDC R2, c[0x0][0x3a8] ;  /* 0x0000ea00ff027b82 */ /* 0x000e240000000800 */
[----:B0-----:R-:W-:-:S13]  /*0020*/  ISETP.GE.AND P0, PT, R2, 0x1, PT ;  /* 0x000000010200780c */ /* 0x001fda0003f06270 */
[----:B------:R-:W-:Y:S05]  /*0030*/  @!P0 EXIT ;  /* 0x000000000000894d */ /* 0x000fea0003800000 */
[----:B------:R-:W0:Y:S01]  /*0040*/  LDC R15, c[0x0][0x380] ;  /* 0x0000e000ff0f7b82 */ /* 0x000e220000000800 */
[C---:B------:R-:W-:Y:S01]  /*0050*/  ISETP.GE.U32.AND P0, PT, R2.reuse, 0x4, PT ;  /* 0x000000040200780c */ /* 0x040fe20003f06070 */
[----:B------:R-:W1:Y:S01]  /*0060*/  LDCU.64 UR8, c[0x0][0x358] ;  /* 0x00006b00ff0877ac */ /* 0x000e620008000a00 */
[----:B------:R-:W-:Y:S01]  /*0070*/  HFMA2 R9, -RZ, RZ, 0, 0 ;  /* 0x00000000ff097431 */ /* 0x000fe200000001ff */
[----:B------:R-:W-:-:S04]  /*0080*/  LOP3.LUT R12, R2, 0x3, RZ, 0xc0, !PT ;  /* 0x00000003020c7812 */ /* 0x000fc800078ec0ff */
[----:B------:R-:W0:Y:S08]  /*0090*/  LDC.64 R6, c[0x0][0x390] ;  /* 0x0000e400ff067b82 */ /* 0x000e300000000a00 */
[----:B------:R-:W2:Y:S08]  /*00a0*/  LDC R4, c[0x0][0x388] ;  /* 0x0000e200ff047b82 */ /* 0x000eb00000000800 */
[----:B------:R-:W3:Y:S08]  /*00b0*/  LDC R5, c[0x0][0x38c] ;  /* 0x0000e300ff057b82 */ /* 0x000ef00000000800 */
[----:B------:R-:W4:Y:S01]  /*00c0*/  LDC R10, c[0x0][0x384] ;  /* 0x0000e100ff0a7b82 */ /* 0x000f220000000800 */
[----:B0-----:R-:W-:Y:S01]  /*00d0*/  FADD R18, R15, -R6 ;  /* 0x800000060f127221 */ /* 0x001fe20000000000 */
[----:B------:R-:W-:-:S04]  /*00e0*/  FMUL R3, R7, R7 ;  /* 0x0000000707037220 */ /* 0x000fc80000400000 */
[----:B------:R-:W-:Y:S01]  /*00f0*/  FFMA R16, R6, R6, R3 ;  /* 0x0000000606107223 */ /* 0x000fe20000000003 */
[C-C-:B--2---:R-:W-:Y:S01]  /*0100*/  FADD R17, R4.reuse, -R15.reuse ;  /* 0x8000000f04117221 */ /* 0x144fe20000000000 */
[C---:B------:R-:W-:Y:S01]  /*0110*/  FADD R13, -R4.reuse, R6 ;  /* 0x00000006040d7221 */ /* 0x040fe20000000100 */
[----:B------:R-:W-:-:S04]  /*0120*/  FADD R8, -R4, R15 ;  /* 0x0000000f04087221 */ /* 0x000fc80000000100 */
[----:B------:R-:W-:Y:S01]  /*0130*/  FADD R8, R8, R8 ;  /* 0x0000000808087221 */ /* 0x000fe20000000000 */
[-C--:B---3--:R-:W-:Y:S01]  /*0140*/  FMUL R0, R18, R5.reuse ;  /* 0x0000000512007220 */ /* 0x088fe20000400000 */
[----:B------:R-:W-:-:S03]  /*0150*/  FMUL R11, R5, R5 ;  /* 0x00000005050b7220 */ /* 0x000fc60000400000 */
[----:B------:R-:W-:Y:S01]  /*0160*/  FFMA R0, R17, R7, R0 ;  /* 0x0000000711007223 */ /* 0x000fe20000000000 */
[----:B------:R-:W-:Y:S01]  /*0170*/  FFMA R7, R4, R4, R11 ;  /* 0x0000000404077223 */ /* 0x000fe2000000000b */
[C---:B----4-:R-:W-:Y:S02]  /*0180*/  FADD R5, R10.reuse, -R5 ;  /* 0x800000050a057221 */ /* 0x050fe40000000000 */
[-C--:B------:R-:W-:Y:S01]  /*0190*/  FFMA R0, R13, R10.reuse, R0 ;  /* 0x0000000a0d007223 */ /* 0x080fe20000000000 */
[----:B------:R-:W-:Y:S01]  /*01a0*/  FMUL R10, R10, R10 ;  /* 0x0000000a0a0a7220 */ /* 0x000fe20000400000 */
[----:B------:R-:W-:Y:S02]  /*01b0*/  FADD R5, R5, R5 ;  /* 0x0000000505057221 */ /* 0x000fe40000000000 */
[----:B------:R-:W-:Y:S01]  /*01c0*/  FADD R4, R0, R0 ;  /* 0x0000000000047221 */ /* 0x000fe20000000000 */
[----:B------:R-:W-:Y:S01]  /*01d0*/  FFMA R6, R15, R15, R10 ;  /* 0x0000000f0f067223 */ /* 0x000fe2000000000a */
[----:B-1----:R-:W-:Y:S06]  /*01e0*/  @!P0 BRA `(.L_x_0) ;  /* 0x0000000c00308947 */ /* 0x002fec0003800000 */
[----:B------:R-:W0:Y:S01]  /*01f0*/  LDCU.64 UR6, c[0x0][0x398] ;  /* 0x00007300ff0677ac */ /* 0x000e220008000a00 */
[----:B------:R-:W-:Y:S01]  /*0200*/  LOP3.LUT R9, R2, 0x7ffffffc, RZ, 0xc0, !PT ;  /* 0x7ffffffc02097812 */ /* 0x000fe200078ec0ff */
[----:B------:R-:W1:Y:S03]  /*0210*/  LDCU.64 UR4, c[0x0][0x3a0] ;  /* 0x00007400ff0477ac */ /* 0x000e660008000a00 */
[----:B------:R-:W-:Y:S01]  /*0220*/  IADD3 R3, PT, PT, -R9, RZ, RZ ;  /* 0x000000ff09037210 */ /* 0x000fe20007ffe1ff */
[----:B0-----:R-:W-:Y:S02]  /*0230*/  UIADD3 UR6, UP0, UPT, UR6, 0x18, URZ ;  /* 0x0000001806067890 */ /* 0x001fe4000ff1e0ff */
[----:B-1----:R-:W-:Y:S02]  /*0240*/  UIADD3 UR4, UP1, UPT, UR4, 0x10, URZ ;  /* 0x0000001004047890 */ /* 0x002fe4000ff3e0ff */
[----:B------:R-:W-:-:S02]  /*0250*/  UIADD3.X UR7, UPT, UPT, URZ, UR7, URZ, UP0, !UPT ;  /* 0x00000007ff077290 */ /* 0x000fc400087fe4ff */
[----:B------:R-:W-:Y:S01]  /*0260*/  MOV R26, UR6 ;  /* 0x00000006001a7c02 */ /* 0x000fe20008000f00 */
[----:B------:R-:W-:Y:S01]  /*0270*/  UIADD3.X UR5, UPT, UPT, URZ, UR5, URZ, UP1, !UPT ;  /* 0x00000005ff057290 */ /* 0x000fe20008ffe4ff */
[----:B------:R-:W-:Y:S02]  /*0280*/  MOV R2, UR4 ;  /* 0x0000000400027c02 */ /* 0x000fe40008000f00 */
[----:B------:R-:W-:-:S03]  /*0290*/  MOV R27, UR7 ;  /* 0x00000007001b7c02 */ /* 0x000fc60008000f00 */
[----:B------:R-:W-:-:S07]  /*02a0*/  MOV R19, UR5 ;  /* 0x0000000500137c02 */ /* 0x000fce0008000f00 */
.L_x_9:
[----:B------:R-:W2:Y:S04]  /*02b0*/  LDG.E R21, desc[UR8][R26.64+-0x10] ;  /* 0xfffff0081a157981 */ /* 0x000ea8000c1e1900 */
[----:B------:R-:W3:Y:S04]  /*02c0*/  LDG.E R23, desc[UR8][R26.64+-0x14] ;  /* 0xffffec081a177981 */ /* 0x000ee8000c1e1900 */
[----:B------:R-:W4:Y:S01]  /*02d0*/  LDG.E R24, desc[UR8][R26.64+-0x18] ;  /* 0xffffe8081a187981 */ /* 0x000f22000c1e1900 */
[----:B0-----:R-:W0:Y:S01]  /*02e0*/  MUFU.RCP R15, R4 ;  /* 0x00000004000f7308 */ /* 0x001e220000001000 */
[----:B------:R-:W-:-:S04]  /*02f0*/  IADD3 R3, PT, PT, R3, 0x4, RZ ;  /* 0x0000000403037810 */ /* 0x000fc80007ffe0ff */
[----:B------:R-:W-:Y:S01]  /*0300*/  ISETP.NE.AND P2, PT, R3, RZ, PT ;  /* 0x000000ff0300720c */ /* 0x000fe20003f45270 */
[----:B0-----:R-:W-:-:S04]  /*0310*/  FFMA R20, -R4, R15, 1 ;  /* 0x3f80000004147423 */ /* 0x001fc8000000010f */
[----:B------:R-:W-:Y:S01]  /*0320*/  FFMA R15, R15, R20, R15 ;  /* 0x000000140f0f7223 */ /* 0x000fe2000000000f */
[----:B--2---:R-:W-:Y:S01]  /*0330*/  FFMA R0, -R21, R21, R16 ;  /* 0x0000001515007223 */ /* 0x004fe20000000110 */
[----:B---3--:R-:W-:-:S03]  /*0340*/  FMUL R23, R23, R23 ;  /* 0x0000001717177220 */ /* 0x008fc60000400000 */
[----:B------:R-:W-:Y:S01]  /*0350*/  FMUL R21, R17, R0 ;  /* 0x0000000011157220 */ /* 0x000fe20000400000 */
[----:B----4-:R-:W-:Y:S01]  /*0360*/  FMUL R24, R24, R24 ;  /* 0x0000001818187220 */ /* 0x010fe20000400000 */
[----:B------:R-:W-:-:S03]  /*0370*/  FADD R0, R7, -R23 ;  /* 0x8000001707007221 */ /* 0x000fc60000000000 */
[----:B------:R-:W-:Y:S01]  /*0380*/  FADD R14, R6, -R24 ;  /* 0x80000018060e7221 */ /* 0x000fe20000000000 */
[----:B------:R-:W-:-:S04]  /*0390*/  FFMA R0, R18, R0, R21 ;  /* 0x0000000012007223 */ /* 0x000fc80000000015 */
[----:B------:R-:W-:-:S04]  /*03a0*/  FFMA R0, R13, R14, R0 ;  /* 0x0000000e0d007223 */ /* 0x000fc80000000000 */
[----:B------:R-:W0:Y:S01]  /*03b0*/  FCHK P0, R0, R4 ;  /* 0x0000000400007302 */ /* 0x000e220000000000 */
[----:B------:R-:W-:-:S04]  /*03c0*/  FFMA R20, R0, R15, RZ ;  /* 0x0000000f00147223 */ /* 0x000fc800000000ff */
[----:B------:R-:W-:-:S04]  /*03d0*/  FFMA R14, -R4, R20, R0 ;  /* 0x00000014040e7223 */ /* 0x000fc80000000100 */
[----:B------:R-:W-:Y:S01]  /*03e0*/  FFMA R20, R15, R14, R20 ;  /* 0x0000000e0f147223 */ /* 0x000fe20000000014 */
[----:B------:R-:W-:Y:S02]  /*03f0*/  MOV R14, R2 ;  /* 0x00000002000e7202 */ /* 0x000fe40000000f00 */
[----:B------:R-:W-:Y:S01]  /*0400*/  MOV R15, R19 ;  /* 0x00000013000f7202 */ /* 0x000fe20000000f00 */
[----:B0-----:R-:W-:Y:S06]  /*0410*/  @!P0 BRA `(.L_x_1) ;  /* 0x0000000000108947 */ /* 0x001fec0003800000 */
[----:B------:R-:W-:Y:S02]  /*0420*/  MOV R2, R4 ;  /* 0x0000000400027202 */ /* 0x000fe40000000f00 */
[----:B------:R-:W-:-:S07]  /*0430*/  MOV R19, 0x450 ;  /* 0x0000045000137802 */ /* 0x000fce0000000f00 */
[----:B------:R-:W-:Y:S05]  /*0440*/  CALL.REL.NOINC `($__internal_0_$__cuda_sm3x_div_rn_noftz_f32_slowpath) ;  /* 0x0000001400087944 */ /* 0x000fea0003c00000 */
[----:B------:R-:W-:-:S07]  /*0450*/  MOV R20, R0 ;  /* 0x0000000000147202 */ /* 0x000fce0000000f00 */
.L_x_1:
[----:B------:R-:W0:Y:S01]  /*0460*/  LDC R0, c[0x0][0x380] ;  /* 0x0000e000ff007b82 */ /* 0x000e220000000800 */
[----:B------:R-:W-:Y:S01]  /*0470*/  FADD R23, -R24, R23 ;  /* 0x0000001718177221 */ /* 0x000fe20000000100 */
[----:B------:R-:W1:Y:S01]  /*0480*/  MUFU.RCP R19, R8 ;  /* 0x0000000800137308 */ /* 0x000e620000001000 */
[----:B------:R2:W-:Y:S05]  /*0490*/  STG.E desc[UR8][R14.64+-0xc], R20 ;  /* 0xfffff4140e007986 */ /* 0x0005ea000c101908 */
[----:B------:R-:W3:Y:S01]  /*04a0*/  LDC R2, c[0x0][0x388] ;  /* 0x0000e200ff027b82 */ /* 0x000ee20000000800 */
[----:B0-----:R-:W-:-:S04]  /*04b0*/  FFMA R23, R0, R0, R23 ;  /* 0x0000000000177223 */ /* 0x001fc80000000017 */
[----:B---3--:R-:W-:Y:S01]  /*04c0*/  FFMA R23, -R2, R2, R23 ;  /* 0x0000000202177223 */ /* 0x008fe20000000117 */
[----:B-1----:R-:W-:-:S03]  /*04d0*/  FFMA R2, -R8, R19, 1 ;  /* 0x3f80000008027423 */ /* 0x002fc60000000113 */
[----:B------:R-:W-:Y:S01]  /*04e0*/  FADD R0, R10, R23 ;  /* 0x000000170a007221 */ /* 0x000fe20000000000 */
[----:B------:R-:W-:-:S03]  /*04f0*/  FFMA R19, R19, R2, R19 ;  /* 0x0000000213137223 */ /* 0x000fc60000000013 */
[----:B------:R-:W-:-:S04]  /*0500*/  FADD R0, -R11, R0 ;  /* 0x000000000b007221 */ /* 0x000fc80000000100 */
[----:B------:R-:W-:-:S04]  /*0510*/  FFMA R0, -R5, R20, R0 ;  /* 0x0000001405007223 */ /* 0x000fc80000000100 */
[----:B------:R-:W0:Y:S01]  /*0520*/  FCHK P0, R0, R8 ;  /* 0x0000000800007302 */ /* 0x000e220000000000 */
[----:B------:R-:W-:-:S04]  /*0530*/  FFMA R2, R0, R19, RZ ;  /* 0x0000001300027223 */ /* 0x000fc800000000ff */
[----:B------:R-:W-:-:S04]  /*0540*/  FFMA R21, -R8, R2, R0 ;  /* 0x0000000208157223 */ /* 0x000fc80000000100 */
[----:B------:R-:W-:Y:S01]  /*0550*/  FFMA R21, R19, R21, R2 ;  /* 0x0000001513157223 */ /* 0x000fe20000000002 */
[----:B0-2---:R-:W-:Y:S06]  /*0560*/  @!P0 BRA `(.L_x_2) ;  /* 0x0000000000108947 */ /* 0x005fec0003800000 */
[----:B------:R-:W-:Y:S02]  /*0570*/  MOV R2, R8 ;  /* 0x0000000800027202 */ /* 0x000fe40000000f00 */
[----:B------:R-:W-:-:S07]  /*0580*/  MOV R19, 0x5a0 ;  /* 0x000005a000137802 */ /* 0x000fce0000000f00 */
[----:B------:R-:W-:Y:S05]  /*0590*/  CALL.REL.NOINC `($__internal_0_$__cuda_sm3x_div_rn_noftz_f32_slowpath) ;  /* 0x0000001000b47944 */ /* 0x000fea0003c00000 */
[----:B------:R-:W-:-:S07]  /*05a0*/  MOV R21, R0 ;  /* 0x0000000000157202 */ /* 0x000fce0000000f00 */
.L_x_2:
[----:B------:R0:W-:Y:S04]  /*05b0*/  STG.E desc[UR8][R14.64+-0x10], R21 ;  /* 0xfffff0150e007986 */ /* 0x0001e8000c101908 */
[----:B------:R-:W2:Y:S04]  /*05c0*/  LDG.E R25, desc[UR8][R26.64+-0x4] ;  /* 0xfffffc081a197981 */ /* 0x000ea8000c1e1900 */
[----:B------:R-:W3:Y:S04]  /*05d0*/  LDG.E R23, desc[UR8][R26.64+-0x8] ;  /* 0xfffff8081a177981 */ /* 0x000ee8000c1e1900 */
[----:B------:R-:W4:Y:S01]  /*05e0*/  LDG.E R24, desc[UR8][R26.64+-0xc] ;  /* 0xfffff4081a187981 */ /* 0x000f22000c1e1900 */
[----:B------:R-:W1:Y:S02]  /*05f0*/  MUFU.RCP R19, R4 ;  /* 0x0000000400137308 */ /* 0x000e640000001000 */
[----:B-1----:R-:W-:Y:S01]  /*0600*/  FFMA R20, -R4, R19, 1 ;  /* 0x3f80000004147423 */ /* 0x002fe20000000113 */
[----:B--2---:R-:W-:Y:S01]  /*0610*/  FFMA R0, -R25, R25, R16 ;  /* 0x0000001919007223 */ /* 0x004fe20000000110 */
[----:B---3--:R-:W-:-:S03]  /*0620*/  FMUL R23, R23, R23 ;  /* 0x0000001717177220 */ /* 0x008fc60000400000 */
[----:B------:R-:W-:Y:S01]  /*0630*/  FMUL R25, R17, R0 ;  /* 0x0000000011197220 */ /* 0x000fe20000400000 */
[----:B----4-:R-:W-:Y:S01]  /*0640*/  FMUL R24, R24, R24 ;  /* 0x0000001818187220 */ /* 0x010fe20000400000 */
[----:B------:R-:W-:-:S03]  /*0650*/  FADD R0, R7, -R23 ;  /* 0x8000001707007221 */ /* 0x000fc60000000000 */
[----:B------:R-:W-:Y:S01]  /*0660*/  FADD R2, R6, -R24 ;  /* 0x8000001806027221 */ /* 0x000fe20000000000 */
[----:B------:R-:W-:-:S04]  /*0670*/  FFMA R0, R18, R0, R25 ;  /* 0x0000000012007223 */ /* 0x000fc80000000019 */
[----:B0-----:R-:W-:Y:S01]  /*0680*/  FFMA R21, R13, R2, R0 ;  /* 0x000000020d157223 */ /* 0x001fe20000000000 */
[----:B------:R-:W-:-:S03]  /*0690*/  FFMA R0, R19, R20, R19 ;  /* 0x0000001413007223 */ /* 0x000fc60000000013 */
[----:B------:R-:W0:Y:S01]  /*06a0*/  FCHK P0, R21, R4 ;  /* 0x0000000415007302 */ /* 0x000e220000000000 */
[----:B------:R-:W-:-:S04]  /*06b0*/  FFMA R19, R0, R21, RZ ;  /* 0x0000001500137223 */ /* 0x000fc800000000ff */
[----:B------:R-:W-:-:S04]  /*06c0*/  FFMA R2, -R4, R19, R21 ;  /* 0x0000001304027223 */ /* 0x000fc80000000115 */
[----:B------:R-:W-:Y:S01]  /*06d0*/  FFMA R2, R0, R2, R19 ;  /* 0x0000000200027223 */ /* 0x000fe20000000013 */
[----:B0-----:R-:W-:Y:S06]  /*06e0*/  @!P0 BRA `(.L_x_3) ;  /* 0x0000000000148947 */ /* 0x001fec0003800000 */
[----:B------:R-:W-:Y:S02]  /*06f0*/  MOV R0, R21 ;  /* 0x0000001500007202 */ /* 0x000fe40000000f00 */
[----:B------:R-:W-:Y:S02]  /*0700*/  MOV R2, R4 ;  /* 0x0000000400027202 */ /* 0x000fe40000000f00 */
[----:B------:R-:W-:-:S07]  /*0710*/  MOV R19, 0x730 ;  /* 0x0000073000137802 */ /* 0x000fce0000000f00 */
[----:B------:R-:W-:Y:S05]  /*0720*/  CALL.REL.NOINC `($__internal_0_$__cuda_sm3x_div_rn_noftz_f32_slowpath) ;  /* 0x0000001000507944 */ /* 0x000fea0003c00000 */
[----:B------:R-:W-:-:S07]  /*0730*/  MOV R2, R0 ;  /* 0x0000000000027202 */ /* 0x000fce0000000f00 */
.L_x_3:
        /* <DEDUP_REMOVED lines=8> */
[----:B------:R-:W-:-:S04]  /*07c0*/  FADD R0, R10, R23 ;  /* 0x000000170a007221 */ /* 0x000fc80000000000 */
[----:B------:R-:W-:-:S04]  /*07d0*/  FADD R0, -R11, R0 ;  /* 0x000000000b007221 */ /* 0x000fc80000000100 */
[----:B------:R-:W-:Y:S01]  /*07e0*/  FFMA R21, -R5, R2, R0 ;  /* 0x0000000205157223 */ /* 0x000fe20000000100 */
[----:B------:R-:W-:-:S03]  /*07f0*/  FFMA R0, R19, R20, R19 ;  /* 0x0000001413007223 */ /* 0x000fc60000000013 */
[----:B------:R-:W0:Y:S01]  /*0800*/  FCHK P0, R21, R8 ;  /* 0x0000000815007302 */ /* 0x000e220000000000 */
[----:B------:R-:W-:-:S04]  /*0810*/  FFMA R19, R0, R21, RZ ;  /* 0x0000001500137223 */ /* 0x000fc800000000ff */
[----:B------:R-:W-:-:S04]  /*0820*/  FFMA R20, -R8, R19, R21 ;  /* 0x0000001308147223 */ /* 0x000fc80000000115 */
[----:B------:R-:W-:Y:S01]  /*0830*/  FFMA R0, R0, R20, R19 ;  /* 0x0000001400007223 */ /* 0x000fe20000000013 */
[----:B0-2---:R-:W-:Y:S06]  /*0840*/  @!P0 BRA `(.L_x_4) ;  /* 0x0000000000108947 */ /* 0x005fec0003800000 */
[----:B------:R-:W-:Y:S02]  /*0850*/  MOV R0, R21 ;  /* 0x0000001500007202 */ /* 0x000fe40000000f00 */
[----:B------:R-:W-:Y:S02]  /*0860*/  MOV R2, R8 ;  /* 0x0000000800027202 */ /* 0x000fe40000000f00 */
[----:B------:R-:W-:-:S07]  /*0870*/  MOV R19, 0x890 ;  /* 0x0000089000137802 */ /* 0x000fce0000000f00 */
[----:B------:R-:W-:Y:S05]  /*0880*/  CALL.REL.NOINC `($__internal_0_$__cuda_sm3x_div_rn_noftz_f32_slowpath) ;  /* 0x0000000c00f87944 */ /* 0x000fea0003c00000 */
.L_x_4:
[----:B------:R0:W-:Y:S04]  /*0890*/  STG.E desc[UR8][R14.64+-0x8], R0 ;  /* 0xfffff8000e007986 */ /* 0x0001e8000c101908 */
[----:B------:R-:W2:Y:S04]  /*08a0*/  LDG.E R21, desc[UR8][R26.64+0x8] ;  /* 0x000008081a157981 */ /* 0x000ea8000c1e1900 */
[----:B------:R-:W3:Y:S04]  /*08b0*/  LDG.E R23, desc[UR8][R26.64+0x4] ;  /* 0x000004081a177981 */ /* 0x000ee8000c1e1900 */
[----:B------:R-:W4:Y:S01]  /*08c0*/  LDG.E R24, desc[UR8][R26.64] ;  /* 0x000000081a187981 */ /* 0x000f22000c1e1900 */
[----:B------:R-:W0:Y:S02]  /*08d0*/  MUFU.RCP R19, R4 ;  /* 0x0000000400137308 */ /* 0x000e240000001000 */
        /* <DEDUP_REMOVED lines=20> */
.L_x_5:
        /* <DEDUP_REMOVED lines=21> */
.L_x_6:
        /* <DEDUP_REMOVED lines=25> */
.L_x_7:
        /* <DEDUP_REMOVED lines=21> */
.L_x_8:
[----:B------:R0:W-:Y:S01]  /*0e50*/  STG.E desc[UR8][R14.64+0x8], R0 ;  /* 0x000008000e007986 */ /* 0x0001e2000c101908 */
[----:B------:R-:W-:Y:S02]  /*0e60*/  IADD3 R26, P0, PT, R26, 0x30, RZ ;  /* 0x000000301a1a7810 */ /* 0x000fe40007f1e0ff */
[----:B------:R-:W-:Y:S02]  /*0e70*/  IADD3 R2, P1, PT, R14, 0x20, RZ ;  /* 0x000000200e027810 */ /* 0x000fe40007f3e0ff */
[----:B------:R-:W-:Y:S02]  /*0e80*/  IADD3.X R27, PT, PT, RZ, R27, RZ, P0, !PT ;  /* 0x0000001bff1b7210 */ /* 0x000fe400007fe4ff */
[----:B------:R-:W-:Y:S01]  /*0e90*/  IADD3.X R19, PT, PT, RZ, R15, RZ, P1, !PT ;  /* 0x0000000fff137210 */ /* 0x000fe20000ffe4ff */
[----:B------:R-:W-:Y:S08]  /*0ea0*/  @P2 BRA `(.L_x_9) ;  /* 0xfffffff400002947 */ /* 0x000ff0000383ffff */
.L_x_0:
[----:B------:R-:W-:-:S13]  /*0eb0*/  ISETP.NE.AND P0, PT, R12, RZ, PT ;  /* 0x000000ff0c00720c */ /* 0x000fda0003f05270 */
[----:B------:R-:W-:Y:S05]  /*0ec0*/  @!P0 EXIT ;  /* 0x000000000000894d */ /* 0x000fea0003800000 */
[----:B------:R-:W-:-:S13]  /*0ed0*/  ISETP.NE.AND P0, PT, R12, 0x1, PT ;  /* 0x000000010c00780c */ /* 0x000fda0003f05270 */
[----:B------:R-:W-:Y:S05]  /*0ee0*/  @!P0 BRA `(.L_x_10) ;  /* 0x0000000400848947 */ /* 0x000fea0003800000 */
[----:B------:R-:W1:Y:S02]  /*0ef0*/  LDC.64 R26, c[0x0][0x398] ;  /* 0x0000e600ff1a7b82 */ /* 0x000e640000000a00 */
[----:B-1----:R-:W-:-:S05]  /*0f00*/  IMAD.WIDE.U32 R26, R9, 0xc, R26 ;  /* 0x0000000c091a7825 */ /* 0x002fca00078e001a */
[----:B0-----:R-:W2:Y:S04]  /*0f10*/  LDG.E R15, desc[UR8][R26.64+0x8] ;  /* 0x000008081a0f7981 */ /* 0x001ea8000c1e1900 */
[----:B------:R-:W3:Y:S04]  /*0f20*/  LDG.E R3, desc[UR8][R26.64+0x4] ;  /* 0x000004081a037981 */ /* 0x000ee8000c1e1900 */
[----:B------:R-:W4:Y:S01]  /*0f30*/  LDG.E R12, desc[UR8][R26.64] ;  /* 0x000000081a0c7981 */ /* 0x000f22000c1e1900 */
[----:B------:R-:W0:Y:S02]  /*0f40*/  MUFU.RCP R21, R4 ;  /* 0x0000000400157308 */ /* 0x000e240000001000 */
[----:B0-----:R-:W-:Y:S01]  /*0f50*/  FFMA R14, -R4, R21, 1 ;  /* 0x3f800000040e7423 */ /* 0x001fe20000000115 */
[----:B--2---:R-:W-:Y:S01]  /*0f60*/  FFMA R0, -R15, R15, R16 ;  /* 0x0000000f0f007223 */ /* 0x004fe20000000110 */
[----:B---3--:R-:W-:-:S03]  /*0f70*/  FMUL R3, R3, R3 ;  /* 0x0000000303037220 */ /* 0x008fc60000400000 */
[----:B------:R-:W-:Y:S01]  /*0f80*/  FMUL R15, R17, R0 ;  /* 0x00000000110f7220 */ /* 0x000fe20000400000 */
[----:B----4-:R-:W-:Y:S01]  /*0f90*/  FMUL R12, R12, R12 ;  /* 0x0000000c0c0c7220 */ /* 0x010fe20000400000 */
[----:B------:R-:W-:-:S03]  /*0fa0*/  FADD R0, R7, -R3 ;  /* 0x8000000307007221 */ /* 0x000fc60000000000 */
[----:B------:R-:W-:Y:S01]  /*0fb0*/  FADD R2, R6, -R12 ;  /* 0x8000000c06027221 */ /* 0x000fe20000000000 */
[----:B------:R-:W-:-:S04]  /*0fc0*/  FFMA R0, R18, R0, R15 ;  /* 0x0000000012007223 */ /* 0x000fc8000000000f */
[----:B------:R-:W-:Y:S01]  /*0fd0*/  FFMA R19, R13, R2, R0 ;  /* 0x000000020d137223 */ /* 0x000fe20000000000 */
        /* <DEDUP_REMOVED lines=11> */
.L_x_11:
[----:B------:R-:W0:Y:S01]  /*1090*/  LDC R0, c[0x0][0x380] ;  /* 0x0000e000ff007b82 */ /* 0x000e220000000800 */
[----:B------:R-:W-:Y:S01]  /*10a0*/  FADD R3, -R12, R3 ;  /* 0x000000030c037221 */ /* 0x000fe20000000100 */
[----:B------:R-:W1:Y:S06]  /*10b0*/  MUFU.RCP R21, R8 ;  /* 0x0000000800157308 */ /* 0x000e6c0000001000 */
[----:B------:R-:W2:Y:S08]  /*10c0*/  LDC R20, c[0x0][0x388] ;  /* 0x0000e200ff147b82 */ /* 0x000eb00000000800 */
[----:B------:R-:W3:Y:S01]  /*10d0*/  LDC.64 R14, c[0x0][0x3a0] ;  /* 0x0000e800ff0e7b82 */ /* 0x000ee20000000a00 */
[----:B-1----:R-:W-:Y:S01]  /*10e0*/  FFMA R12, -R8, R21, 1 ;  /* 0x3f800000080c7423 */ /* 0x002fe20000000115 */
[----:B0-----:R-:W-:-:S04]  /*10f0*/  FFMA R3, R0, R0, R3 ;  /* 0x0000000000037223 */ /* 0x001fc80000000003 */
[----:B--2---:R-:W-:-:S04]  /*1100*/  FFMA R3, -R20, R20, R3 ;  /* 0x0000001414037223 */ /* 0x004fc80000000103 */
[----:B------:R-:W-:Y:S01]  /*1110*/  FADD R0, R10, R3 ;  /* 0x000000030a007221 */ /* 0x000fe20000000000 */
[----:B---3--:R-:W-:-:S04]  /*1120*/  IMAD.WIDE.U32 R14, R9, 0x8, R14 ;  /* 0x00000008090e7825 */ /* 0x008fc800078e000e */
[----:B------:R-:W-:-:S04]  /*1130*/  FADD R0, -R11, R0 ;  /* 0x000000000b007221 */ /* 0x000fc80000000100 */
[----:B------:R-:W-:Y:S01]  /*1140*/  FFMA R19, -R5, R2, R0 ;  /* 0x0000000205137223 */ /* 0x000fe20000000100 */
[----:B------:R0:W-:Y:S01]  /*1150*/  STG.E desc[UR8][R14.64+0x4], R2 ;  /* 0x000004020e007986 */ /* 0x0001e2000c101908 */
[----:B------:R-:W-:Y:S02]  /*1160*/  FFMA R0, R21, R12, R21 ;  /* 0x0000000c15007223 */ /* 0x000fe40000000015 */
[----:B------:R-:W1:Y:S02]  /*1170*/  FCHK P0, R19, R8 ;  /* 0x0000000813007302 */ /* 0x000e640000000000 */
[----:B------:R-:W-:-:S04]  /*1180*/  FFMA R3, R0, R19, RZ ;  /* 0x0000001300037223 */ /* 0x000fc800000000ff */
[----:B------:R-:W-:-:S04]  /*1190*/  FFMA R12, -R8, R3, R19 ;  /* 0x00000003080c7223 */ /* 0x000fc80000000113 */
[----:B------:R-:W-:Y:S01]  /*11a0*/  FFMA R0, R0, R12, R3 ;  /* 0x0000000c00007223 */ /* 0x000fe20000000003 */
[----:B01----:R-:W-:Y:S06]  /*11b0*/  @!P0 BRA `(.L_x_12) ;  /* 0x0000000000108947 */ /* 0x003fec0003800000 */
[----:B------:R-:W-:Y:S02]  /*11c0*/  MOV R0, R19 ;  /* 0x0000001300007202 */ /* 0x000fe40000000f00 */
[----:B------:R-:W-:Y:S02]  /*11d0*/  MOV R2, R8 ;  /* 0x0000000800027202 */ /* 0x000fe40000000f00 */
[----:B------:R-:W-:-:S07]  /*11e0*/  MOV R19, 0x1200 ;  /* 0x0000120000137802 */ /* 0x000fce0000000f00 */
[----:B------:R-:W-:Y:S05]  /*11f0*/  CALL.REL.NOINC `($__internal_0_$__cuda_sm3x_div_rn_noftz_f32_slowpath) ;  /* 0x00000004009c7944 */ /* 0x000fea0003c00000 */
.L_x_12:
[----:B------:R0:W-:Y:S04]  /*1200*/  STG.E desc[UR8][R14.64], R0 ;  /* 0x000000000e007986 */ /* 0x0001e8000c101908 */
[----:B------:R-:W2:Y:S04]  /*1210*/  LDG.E R3, desc[UR8][R26.64+0x10] ;  /* 0x000010081a037981 */ /* 0x000ea8000c1e1900 */
[----:B------:R-:W3:Y:S04]  /*1220*/  LDG.E R19, desc[UR8][R26.64+0x14] ;  /* 0x000014081a137981 */ /* 0x000ee8000c1e1900 */
[----:B------:R-:W4:Y:S01]  /*1230*/  LDG.E R12, desc[UR8][R26.64+0xc] ;  /* 0x00000c081a0c7981 */ /* 0x000f22000c1e1900 */
[----:B------:R-:W0:Y:S02]  /*1240*/  MUFU.RCP R23, R4 ;  /* 0x0000000400177308 */ /* 0x000e240000001000 */
[----:B0-----:R-:W-:-:S04]  /*1250*/  FFMA R0, -R4, R23, 1 ;  /* 0x3f80000004007423 */ /* 0x001fc80000000117 */
[----:B------:R-:W-:Y:S01]  /*1260*/  FFMA R0, R23, R0, R23 ;  /* 0x0000000017007223 */ /* 0x000fe20000000017 */
[----:B--2---:R-:W-:Y:S01]  /*1270*/  FMUL R3, R3, R3 ;  /* 0x0000000303037220 */ /* 0x004fe20000400000 */
[----:B---3--:R-:W-:-:S03]  /*1280*/  FFMA R2, -R19, R19, R16 ;  /* 0x0000001313027223 */ /* 0x008fc60000000110 */
[----:B------:R-:W-:Y:S01]  /*1290*/  FADD R20, R7, -R3 ;  /* 0x8000000307147221 */ /* 0x000fe20000000000 */
[----:B----4-:R-:W-:Y:S01]  /*12a0*/  FMUL R12, R12, R12 ;  /* 0x0000000c0c0c7220 */ /* 0x010fe20000400000 */
[----:B------:R-:W-:-:S03]  /*12b0*/  FMUL R19, R17, R2 ;  /* 0x0000000211137220 */ /* 0x000fc60000400000 */
        /* <DEDUP_REMOVED lines=13> */
.L_x_13:
[----:B------:R-:W0:Y:S01]  /*1390*/  LDC R0, c[0x0][0x380] ;  /* 0x0000e000ff007b82 */ /* 0x000e220000000800 */
[----:B------:R-:W-:Y:S01]  /*13a0*/  FADD R3, -R12, R3 ;  /* 0x000000030c037221 */ /* 0x000fe20000000100 */
[----:B------:R-:W1:Y:S01]  /*13b0*/  MUFU.RCP R21, R8 ;  /* 0x0000000800157308 */ /* 0x000e620000001000 */
[----:B------:R2:W-:Y:S05]  /*13c0*/  STG.E desc[UR8][R14.64+0xc], R2 ;  /* 0x00000c020e007986 */ /* 0x0005ea000c101908 */
[----:B------:R-:W3:Y:S01]  /*13d0*/  LDC R20, c[0x0][0x388] ;  /* 0x0000e200ff147b82 */ /* 0x000ee20000000800 */
[----:B-1----:R-:W-:Y:S01]  /*13e0*/  FFMA R12, -R8, R21, 1 ;  /* 0x3f800000080c7423 */ /* 0x002fe20000000115 */
[----:B0-----:R-:W-:-:S04]  /*13f0*/  FFMA R3, R0, R0, R3 ;  /* 0x0000000000037223 */ /* 0x001fc80000000003 */
[----:B---3--:R-:W-:-:S04]  /*1400*/  FFMA R3, -R20, R20, R3 ;  /* 0x0000001414037223 */ /* 0x008fc80000000103 */
        /* <DEDUP_REMOVED lines=13> */
.L_x_14:
[----:B------:R1:W-:Y:S01]  /*14e0*/  STG.E desc[UR8][R14.64+0x8], R0 ;  /* 0x000008000e007986 */ /* 0x0003e2000c101908 */
[----:B------:R-:W-:-:S07]  /*14f0*/  IADD3 R9, PT, PT, R9, 0x2, RZ ;  /* 0x0000000209097810 */ /* 0x000fce0007ffe0ff */
.L_x_10:
[----:B01----:R-:W0:Y:S02]  /*1500*/  LDC R0, c[0x0][0x3a8] ;  /* 0x0000ea00ff007b82 */ /* 0x003e240000000800 */
[----:B0-----:R-:W-:-:S04]  /*1510*/  LOP3.LUT R0, R0, 0x1, RZ, 0xc0, !PT ;  /* 0x0000000100007812 */ /* 0x001fc800078ec0ff */
[----:B------:R-:W-:-:S13]  /*1520*/  ISETP.NE.U32.AND P0, PT, R0, 0x1, PT ;  /* 0x000000010000780c */ /* 0x000fda0003f05070 */
[----:B------:R-:W-:Y:S05]  /*1530*/  @P0 EXIT ;  /* 0x000000000000094d */ /* 0x000fea0003800000 */
[----:B------:R-:W0:Y:S02]  /*1540*/  LDC.64 R14, c[0x0][0x398] ;  /* 0x0000e600ff0e7b82 */ /* 0x000e240000000a00 */
[----:B0-----:R-:W-:-:S05]  /*1550*/  IMAD.WIDE.U32 R14, R9, 0xc, R14 ;  /* 0x0000000c090e7825 */ /* 0x001fca00078e000e */
        /* <DEDUP_REMOVED lines=24> */
.L_x_15:
[----:B------:R-:W0:Y:S01]  /*16e0*/  LDC R0, c[0x0][0x380] ;  /* 0x0000e000ff007b82 */ /* 0x000e220000000800 */
[----:B------:R-:W-:Y:S01]  /*16f0*/  FADD R3, -R12, R3 ;  /* 0x000000030c037221 */ /* 0x000fe20000000100 */
[----:B------:R-:W1:Y:S06]  /*1700*/  MUFU.RCP R13, R8 ;  /* 0x00000008000d7308 */ /* 0x000e6c0000001000 */
[----:B------:R-:W2:Y:S08]  /*1710*/  LDC R4, c[0x0][0x388] ;  /* 0x0000e200ff047b82 */ /* 0x000eb00000000800 */
[----:B------:R-:W3:Y:S01]  /*1720*/  LDC.64 R6, c[0x0][0x3a0] ;  /* 0x0000e800ff067b82 */ /* 0x000ee20000000a00 */
[----:B0-----:R-:W-:Y:S01]  /*1730*/  FFMA R3, R0, R0, R3 ;  /* 0x0000000000037223 */ /* 0x001fe20000000003 */
[----:B-1----:R-:W-:-:S04]  /*1740*/  FFMA R0, -R8, R13, 1 ;  /* 0x3f80000008007423 */ /* 0x002fc8000000010d */
[----:B------:R-:W-:Y:S01]  /*1750*/  FFMA R0, R13, R0, R13 ;  /* 0x000000000d007223 */ /* 0x000fe2000000000d */
[----:B--2---:R-:W-:-:S04]  /*1760*/  FFMA R3, -R4, R4, R3 ;  /* 0x0000000404037223 */ /* 0x004fc80000000103 */
[----:B------:R-:W-:Y:S01]  /*1770*/  FADD R10, R10, R3 ;  /* 0x000000030a0a7221 */ /* 0x000fe20000000000 */
[----:B---3--:R-:W-:-:S04]  /*1780*/  IMAD.WIDE.U32 R6, R9, 0x8, R6 ;  /* 0x0000000809067825 */ /* 0x008fc800078e0006 */
[----:B------:R-:W-:-:S04]  /*1790*/  FADD R10, -R11, R10 ;  /* 0x0000000a0b0a7221 */ /* 0x000fc80000000100 */
[----:B------:R-:W-:Y:S01]  /*17a0*/  FFMA R5, -R5, R2, R10 ;  /* 0x0000000205057223 */ /* 0x000fe2000000010a */
[----:B------:R0:W-:Y:S03]  /*17b0*/  STG.E desc[UR8][R6.64+0x4], R2 ;  /* 0x0000040206007986 */ /* 0x0001e6000c101908 */
[----:B------:R-:W1:Y:S01]  /*17c0*/  FCHK P0, R5, R8 ;  /* 0x0000000805007302 */ /* 0x000e620000000000 */
        /* <DEDUP_REMOVED lines=8> */
.L_x_16:
[----:B------:R-:W-:Y:S01]  /*1850*/  STG.E desc[UR8][R6.64], R0 ;  /* 0x0000000006007986 */ /* 0x000fe2000c101908 */
[----:B------:R-:W-:Y:S05]  /*1860*/  EXIT ;  /* 0x000000000000794d */ /* 0x000fea0003800000 */
        .weak           $__internal_0_$__cuda_sm3x_div_rn_noftz_f32_slowpath
        .type           $__internal_0_$__cuda_sm3x_div_rn_noftz_f32_slowpath,@function
        .size           $__internal_0_$__cuda_sm3x_div_rn_noftz_f32_slowpath,(.L_x_27 - $__internal_0_$__cuda_sm3x_div_rn_noftz_f32_slowpath)
$__internal_0_$__cuda_sm3x_div_rn_noftz_f32_slowpath:
[----:B------:R-:W-:Y:S02]  /*1870*/  SHF.R.U32.HI R20, RZ, 0x17, R2 ;  /* 0x00000017ff147819 */ /* 0x000fe40000011602 */
[----:B------:R-:W-:Y:S02]  /*1880*/  SHF.R.U32.HI R22, RZ, 0x17, R0 ;  /* 0x00000017ff167819 */ /* 0x000fe40000011600 */
[----:B------:R-:W-:Y:S02]  /*1890*/  LOP3.LUT R20, R20, 0xff, RZ, 0xc0, !PT ;  /* 0x000000ff14147812 */ /* 0x000fe400078ec0ff */
[----:B------:R-:W-:Y:S02]  /*18a0*/  LOP3.LUT R22, R22, 0xff, RZ, 0xc0, !PT ;  /* 0x000000ff16167812 */ /* 0x000fe400078ec0ff */
[----:B------:R-:W-:Y:S02]  /*18b0*/  IADD3 R21, PT, PT, R20, -0x1, RZ ;  /* 0xffffffff14157810 */ /* 0x000fe40007ffe0ff */
[----:B------:R-:W-:-:S02]  /*18c0*/  IADD3 R25, PT, PT, R22, -0x1, RZ ;  /* 0xffffffff16197810 */ /* 0x000fc40007ffe0ff */
[----:B------:R-:W-:-:S04]  /*18d0*/  ISETP.GT.U32.AND P0, PT, R21, 0xfd, PT ;  /* 0x000000fd1500780c */ /* 0x000fc80003f04070 */
[----:B------:R-:W-:-:S13]  /*18e0*/  ISETP.GT.U32.OR P0, PT, R25, 0xfd, P0 ;  /* 0x000000fd1900780c */ /* 0x000fda0000704470 */
[----:B------:R-:W-:Y:S01]  /*18f0*/  @!P0 MOV R25, RZ ;  /* 0x000000ff00198202 */ /* 0x000fe20000000f00 */
[----:B------:R-:W-:Y:S06]  /*1900*/  @!P0 BRA `(.L_x_17) ;  /* 0x0000000000608947 */ /* 0x000fec0003800000 */
[----:B------:R-:W-:Y:S02]  /*1910*/  FSETP.GTU.FTZ.AND P0, PT, |R0|, +INF , PT ;  /* 0x7f8000000000780b */ /* 0x000fe40003f1c200 */
[----:B------:R-:W-:-:S04]  /*1920*/  FSETP.GTU.FTZ.AND P1, PT, |R2|, +INF , PT ;  /* 0x7f8000000200780b */ /* 0x000fc80003f3c200 */
[----:B------:R-:W-:-:S13]  /*1930*/  PLOP3.LUT P0, PT, P0, P1, PT, 0xf8, 0x8f ;  /* 0x00000000008f781c */ /* 0x000fda0000703f70 */
[----:B------:R-:W-:Y:S05]  /*1940*/  @P0 BRA `(.L_x_18) ;  /* 0x00000004004c0947 */ /* 0x000fea0003800000 */
[----:B------:R-:W-:-:S13]  /*1950*/  LOP3.LUT P0, RZ, R2, 0x7fffffff, R0, 0xc8, !PT ;  /* 0x7fffffff02ff7812 */ /* 0x000fda000780c800 */
[----:B------:R-:W-:Y:S05]  /*1960*/  @!P0 BRA `(.L_x_19) ;  /* 0x00000004003c8947 */ /* 0x000fea0003800000 */
[----:B------:R-:W-:Y:S02]  /*1970*/  FSETP.NEU.FTZ.AND P3, PT, |R0|, +INF , PT ;  /* 0x7f8000000000780b */ /* 0x000fe40003f7d200 */
[----:B------:R-:W-:Y:S02]  /*1980*/  FSETP.NEU.FTZ.AND P1, PT, |R2|, +INF , PT ;  /* 0x7f8000000200780b */ /* 0x000fe40003f3d200 */
[----:B------:R-:W-:-:S11]  /*1990*/  FSETP.NEU.FTZ.AND P0, PT, |R0|, +INF , PT ;  /* 0x7f8000000000780b */ /* 0x000fd60003f1d200 */
[----:B------:R-:W-:Y:S05]  /*19a0*/  @!P1 BRA !P3, `(.L_x_19) ;  /* 0x00000004002c9947 */ /* 0x000fea0005800000 */
[----:B------:R-:W-:-:S04]  /*19b0*/  LOP3.LUT P3, RZ, R0, 0x7fffffff, RZ, 0xc0, !PT ;  /* 0x7fffffff00ff7812 */ /* 0x000fc8000786c0ff */
[----:B------:R-:W-:-:S13]  /*19c0*/  PLOP3.LUT P1, PT, P1, P3, PT, 0x2f, 0xf2 ;  /* 0x0000000000f2781c */ /* 0x000fda0000f26577 */
[----:B------:R-:W-:Y:S05]  /*19d0*/  @P1 BRA `(.L_x_20) ;  /* 0x0000000400181947 */ /* 0x000fea0003800000 */
[----:B------:R-:W-:-:S04]  /*19e0*/  LOP3.LUT P1, RZ, R2, 0x7fffffff, RZ, 0xc0, !PT ;  /* 0x7fffffff02ff7812 */ /* 0x000fc8000782c0ff */
[----:B------:R-:W-:-:S13]  /*19f0*/  PLOP3.LUT P0, PT, P0, P1, PT, 0x2f, 0xf2 ;  /* 0x0000000000f2781c */ /* 0x000fda0000702577 */
[----:B------:R-:W-:Y:S05]  /*1a00*/  @P0 BRA `(.L_x_21) ;  /* 0x0000000400000947 */ /* 0x000fea0003800000 */
[----:B------:R-:W-:Y:S02]  /*1a10*/  IADD3 R25, PT, PT, R22, -0x1, RZ ;  /* 0xffffffff16197810 */ /* 0x000fe40007ffe0ff */
[----:B------:R-:W-:Y:S02]  /*1a20*/  ISETP.GE.AND P1, PT, R21, RZ, PT ;  /* 0x000000ff1500720c */ /* 0x000fe40003f26270 */
[----:B------:R-:W-:-:S11]  /*1a30*/  ISETP.GE.AND P0, PT, R25, RZ, PT ;  /* 0x000000ff1900720c */ /* 0x000fd60003f06270 */
[----:B------:R-:W-:Y:S02]  /*1a40*/  @!P1 FFMA R2, R2, 1.84467440737095516160e+19, RZ ;  /* 0x5f80000002029823 */ /* 0x000fe400000000ff */
[----:B------:R-:W-:Y:S01]  /*1a50*/  @P0 MOV R25, RZ ;  /* 0x000000ff00190202 */ /* 0x000fe20000000f00 */
[----:B------:R-:W-:Y:S01]  /*1a60*/  @!P0 FFMA R0, R0, 1.84467440737095516160e+19, RZ ;  /* 0x5f80000000008823 */ /* 0x000fe200000000ff */
[----:B------:R-:W-:-:S04]  /*1a70*/  @!P0 MOV R25, 0xffffffc0 ;  /* 0xffffffc000198802 */ /* 0x000fc80000000f00 */
[----:B------:R-:W-:-:S07]  /*1a80*/  @!P1 IADD3 R25, PT, PT, R25, 0x40, RZ ;  /* 0x0000004019199810 */ /* 0x000fce0007ffe0ff */
.L_x_17:
[----:B------:R-:W-:Y:S02]  /*1a90*/  LEA R21, R20, 0xc0800000, 0x17 ;  /* 0xc080000014157811 */ /* 0x000fe400078eb8ff */
[----:B------:R-:W-:Y:S02]  /*1aa0*/  IADD3 R28, PT, PT, R22, -0x7f, RZ ;  /* 0xffffff81161c7810 */ /* 0x000fe40007ffe0ff */
[----:B------:R-:W-:Y:S02]  /*1ab0*/  IADD3 R2, PT, PT, -R21, R2, RZ ;  /* 0x0000000215027210 */ /* 0x000fe40007ffe1ff */
[C---:B------:R-:W-:Y:S01]  /*1ac0*/  IADD3 R20, PT, PT, R28.reuse, 0x7f, -R20 ;  /* 0x0000007f1c147810 */ /* 0x040fe20007ffe814 */
[----:B------:R-:W-:Y:S01]  /*1ad0*/  IMAD R22, R28, -0x800000, R0 ;  /* 0xff8000001c167824 */ /* 0x000fe200078e0200 */
[----:B------:R0:W1:Y:S02]  /*1ae0*/  MUFU.RCP R21, R2 ;  /* 0x0000000200157308 */ /* 0x0000640000001000 */
[----:B------:R-:W-:Y:S01]  /*1af0*/  IADD3 R25, PT, PT, R20, R25, RZ ;  /* 0x0000001914197210 */ /* 0x000fe20007ffe0ff */
[----:B0-----:R-:W-:-:S04]  /*1b00*/  FADD.FTZ R2, -R2, -RZ ;  /* 0x800000ff02027221 */ /* 0x001fc80000010100 */
[----:B-1----:R-:W-:-:S04]  /*1b10*/  FFMA R0, R21, R2, 1 ;  /* 0x3f80000015007423 */ /* 0x002fc80000000002 */
[----:B------:R-:W-:-:S04]  /*1b20*/  FFMA R0, R21, R0, R21 ;  /* 0x0000000015007223 */ /* 0x000fc80000000015 */
[----:B------:R-:W-:-:S04]  /*1b30*/  FFMA R20, R22, R0, RZ ;  /* 0x0000000016147223 */ /* 0x000fc800000000ff */
[----:B------:R-:W-:-:S04]  /*1b40*/  FFMA R21, R2, R20, R22 ;  /* 0x0000001402157223 */ /* 0x000fc80000000016 */
[----:B------:R-:W-:-:S04]  /*1b50*/  FFMA R21, R0, R21, R20 ;  /* 0x0000001500157223 */ /* 0x000fc80000000014 */
[----:B------:R-:W-:-:S04]  /*1b60*/  FFMA R20, R2, R21, R22 ;  /* 0x0000001502147223 */ /* 0x000fc80000000016 */
[----:B------:R-:W-:-:S05]  /*1b70*/  FFMA R28, R0, R20, R21 ;  /* 0x00000014001c7223 */ /* 0x000fca0000000015 */
[----:B------:R-:W-:-:S04]  /*1b80*/  SHF.R.U32.HI R2, RZ, 0x17, R28 ;  /* 0x00000017ff027819 */ /* 0x000fc8000001161c */
[----:B------:R-:W-:-:S04]  /*1b90*/  LOP3.LUT R2, R2, 0xff, RZ, 0xc0, !PT ;  /* 0x000000ff02027812 */ /* 0x000fc800078ec0ff */
[----:B------:R-:W-:-:S04]  /*1ba0*/  IADD3 R2, PT, PT, R2, R25, RZ ;  /* 0x0000001902027210 */ /* 0x000fc80007ffe0ff */
[----:B------:R-:W-:-:S04]  /*1bb0*/  IADD3 R22, PT, PT, R2, -0x1, RZ ;  /* 0xffffffff02167810 */ /* 0x000fc80007ffe0ff */
[----:B------:R-:W-:-:S13]  /*1bc0*/  ISETP.GE.U32.AND P0, PT, R22, 0xfe, PT ;  /* 0x000000fe1600780c */ /* 0x000fda0003f06070 */
[----:B------:R-:W-:Y:S05]  /*1bd0*/  @!P0 BRA `(.L_x_22) ;  /* 0x0000000000808947 */ /* 0x000fea0003800000 */
[----:B------:R-:W-:-:S13]  /*1be0*/  ISETP.GT.AND P0, PT, R2, 0xfe, PT ;  /* 0x000000fe0200780c */ /* 0x000fda0003f04270 */
[----:B------:R-:W-:Y:S05]  /*1bf0*/  @P0 BRA `(.L_x_23) ;  /* 0x00000000006c0947 */ /* 0x000fea0003800000 */
[----:B------:R-:W-:-:S13]  /*1c00*/  ISETP.GE.AND P0, PT, R2, 0x1, PT ;  /* 0x000000010200780c */ /* 0x000fda0003f06270 */
[----:B------:R-:W-:Y:S05]  /*1c10*/  @P0 BRA `(.L_x_24) ;  /* 0x0000000000740947 */ /* 0x000fea0003800000 */
[----:B------:R-:W-:Y:S02]  /*1c20*/  ISETP.GE.AND P0, PT, R2, -0x18, PT ;  /* 0xffffffe80200780c */ /* 0x000fe40003f06270 */
[----:B------:R-:W-:-:S11]  /*1c30*/  LOP3.LUT R28, R28, 0x80000000, RZ, 0xc0, !PT ;  /* 0x800000001c1c7812 */ /* 0x000fd600078ec0ff */
[----:B------:R-:W-:Y:S05]  /*1c40*/  @!P0 BRA `(.L_x_24) ;  /* 0x0000000000688947 */ /* 0x000fea0003800000 */
[CCC-:B------:R-:W-:Y:S01]  /*1c50*/  FFMA.RP R25, R0.reuse, R20.reuse, R21.reuse ;  /* 0x0000001400197223 */ /* 0x1c0fe20000008015 */
[CCC-:B------:R-:W-:Y:S01]  /*1c60*/  FFMA.RM R22, R0.reuse, R20.reuse, R21.reuse ;  /* 0x0000001400167223 */ /* 0x1c0fe20000004015 */
[----:B------:R-:W-:Y:S01]  /*1c70*/  FFMA.RZ R0, R0, R20, R21 ;  /* 0x0000001400007223 */ /* 0x000fe2000000c015 */
[C---:B------:R-:W-:Y:S02]  /*1c80*/  IADD3 R20, PT, PT, R2.reuse, 0x20, RZ ;  /* 0x0000002002147810 */ /* 0x040fe40007ffe0ff */
[----:B------:R-:W-:Y:S02]  /*1c90*/  ISETP.NE.AND P3, PT, R2, RZ, PT ;  /* 0x000000ff0200720c */ /* 0x000fe40003f65270 */
[----:B------:R-:W-:Y:S02]  /*1ca0*/  LOP3.LUT R0, R0, 0x7fffff, RZ, 0xc0, !PT ;  /* 0x007fffff00007812 */ /* 0x000fe400078ec0ff */
[----:B------:R-:W-:Y:S02]  /*1cb0*/  ISETP.NE.AND P1, PT, R2, RZ, PT ;  /* 0x000000ff0200720c */ /* 0x000fe40003f25270 */
[----:B------:R-:W-:-:S02]  /*1cc0*/  LOP3.LUT R0, R0, 0x800000, RZ, 0xfc, !PT ;  /* 0x0080000000007812 */ /* 0x000fc400078efcff */
[----:B------:R-:W-:Y:S02]  /*1cd0*/  IADD3 R2, PT, PT, -R2, RZ, RZ ;  /* 0x000000ff02027210 */ /* 0x000fe40007ffe1ff */
[----:B------:R-:W-:Y:S02]  /*1ce0*/  SHF.L.U32 R20, R0, R20, RZ ;  /* 0x0000001400147219 */ /* 0x000fe400000006ff */
[----:B------:R-:W-:Y:S02]  /*1cf0*/  FSETP.NEU.FTZ.AND P0, PT, R25, R22, PT ;  /* 0x000000161900720b */ /* 0x000fe40003f1d000 */
[----:B------:R-:W-:Y:S02]  /*1d00*/  SEL R2, R2, RZ, P3 ;  /* 0x000000ff02027207 */ /* 0x000fe40001800000 */
[----:B------:R-:W-:Y:S02]  /*1d10*/  ISETP.NE.AND P1, PT, R20, RZ, P1 ;  /* 0x000000ff1400720c */ /* 0x000fe40000f25270 */
[----:B------:R-:W-:-:S02]  /*1d20*/  SHF.R.U32.HI R20, RZ, R2, R0 ;  /* 0x00000002ff147219 */ /* 0x000fc40000011600 */
[----:B------:R-:W-:Y:S02]  /*1d30*/  PLOP3.LUT P0, PT, P0, P1, PT, 0xf8, 0x8f ;  /* 0x00000000008f781c */ /* 0x000fe40000703f70 */
[----:B------:R-:W-:Y:S02]  /*1d40*/  SHF.R.U32.HI R2, RZ, 0x1, R20 ;  /* 0x00000001ff027819 */ /* 0x000fe40000011614 */
[----:B------:R-:W-:-:S04]  /*1d50*/  SEL R0, RZ, 0x1, !P0 ;  /* 0x00000001ff007807 */ /* 0x000fc80004000000 */
[----:B------:R-:W-:-:S04]  /*1d60*/  LOP3.LUT R0, R0, 0x1, R2, 0xf8, !PT ;  /* 0x0000000100007812 */ /* 0x000fc800078ef802 */
[----:B------:R-:W-:-:S04]  /*1d70*/  LOP3.LUT R0, R0, R20, RZ, 0xc0, !PT ;  /* 0x0000001400007212 */ /* 0x000fc800078ec0ff */
[----:B------:R-:W-:-:S04]  /*1d80*/  IADD3 R0, PT, PT, R2, R0, RZ ;  /* 0x0000000002007210 */ /* 0x000fc80007ffe0ff */
[----:B------:R-:W-:Y:S01]  /*1d90*/  LOP3.LUT R28, R0, R28, RZ, 0xfc, !PT ;  /* 0x0000001c001c7212 */ /* 0x000fe200078efcff */
[----:B------:R-:W-:Y:S06]  /*1da0*/  BRA `(.L_x_24) ;  /* 0x0000000000107947 */ /* 0x000fec0003800000 */
.L_x_23:
[----:B------:R-:W-:-:S04]  /*1db0*/  LOP3.LUT R28, R28, 0x80000000, RZ, 0xc0, !PT ;  /* 0x800000001c1c7812 */ /* 0x000fc800078ec0ff */
[----:B------:R-:W-:Y:S01]  /*1dc0*/  LOP3.LUT R28, R28, 0x7f800000, RZ, 0xfc, !PT ;  /* 0x7f8000001c1c7812 */ /* 0x000fe200078efcff */
[----:B------:R-:W-:Y:S06]  /*1dd0*/  BRA `(.L_x_24) ;  /* 0x0000000000047947 */ /* 0x000fec0003800000 */
.L_x_22:
[----:B------:R-:W-:-:S07]  /*1de0*/  LEA R28, R25, R28, 0x17 ;  /* 0x0000001c191c7211 */ /* 0x000fce00078eb8ff */
.L_x_24:
[----:B------:R-:W-:Y:S01]  /*1df0*/  MOV R0, R28 ;  /* 0x0000001c00007202 */ /* 0x000fe20000000f00 */
[----:B------:R-:W-:Y:S06]  /*1e00*/  BRA `(.L_x_25) ;  /* 0x0000000000207947 */ /* 0x000fec0003800000 */
.L_x_21:
[----:B------:R-:W-:-:S04]  /*1e10*/  LOP3.LUT R0, R2, 0x80000000, R0, 0x48, !PT ;  /* 0x8000000002007812 */ /* 0x000fc800078e4800 */
[----:B------:R-:W-:Y:S01]  /*1e20*/  LOP3.LUT R0, R0, 0x7f800000, RZ, 0xfc, !PT ;  /* 0x7f80000000007812 */ /* 0x000fe200078efcff */
[----:B------:R-:W-:Y:S06]  /*1e30*/  BRA `(.L_x_25) ;  /* 0x0000000000147947 */ /* 0x000fec0003800000 */
.L_x_20:
[----:B------:R-:W-:Y:S01]  /*1e40*/  LOP3.LUT R0, R2, 0x80000000, R0, 0x48, !PT ;  /* 0x8000000002007812 */ /* 0x000fe200078e4800 */
[----:B------:R-:W-:Y:S06]  /*1e50*/  BRA `(.L_x_25) ;  /* 0x00000000000c7947 */ /* 0x000fec0003800000 */
.L_x_19:
[----:B------:R-:W0:Y:S01]  /*1e60*/  MUFU.RSQ R0, -QNAN ;  /* 0xffc0000000007908 */ /* 0x000e220000001400 */
[----:B------:R-:W-:Y:S05]  /*1e70*/  BRA `(.L_x_25) ;  /* 0x0000000000047947 */ /* 0x000fea0003800000 */
.L_x_18:
[----:B------:R-:W-:-:S07]  /*1e80*/  FADD.FTZ R0, R0, R2 ;  /* 0x0000000200007221 */ /* 0x000fce0000010000 */
.L_x_25:
[----:B------:R-:W-:Y:S01]  /*1e90*/  HFMA2 R21, -RZ, RZ, 0, 0 ;  /* 0x00000000ff157431 */ /* 0x000fe200000001ff */
[----:B------:R-:W-:-:S04]  /*1ea0*/  MOV R20, R19 ;  /* 0x0000001300147202 */ /* 0x000fc80000000f00 */
[----:B0-----:R-:W-:Y:S05]  /*1eb0*/  RET.REL.NODEC R20 `(_Z11trilaterate5pointS_S_P4distPS_i) ;  /* 0xffffffe014507950 */ /* 0x001fea0003c3ffff */
.L_x_26:
[----:B------:R-:W-:-:S00]  /*1ec0*/  BRA `(.L_x_26) ;  /* 0xfffffffc00fc7947 */ /* 0x000fc0000383ffff */
[----:B------:R-:W-:-:S00]  /*1ed0*/  NOP ;  /* 0x0000000000007918 */ /* 0x000fc00000000000 */
        /* <DEDUP_REMOVED lines=10> */
.L_x_27:


//--------------------- .nv.shared.reserved.0     --------------------------
	.section	.nv.shared.reserved.0,"aw",@nobits
	.weak		__nv_reservedSMEM_offset_0_alias
	.size		__nv_reservedSMEM_offset_0_alias, 0, 64
	.other		__nv_reservedSMEM_offset_0_alias,@"STO_CUDA_RESERVED_SHARED STV_DEFAULT"
__nv_reservedSMEM_offset_0_alias:
	.zero		0
	.zero		64


//--------------------- .nv.constant0._Z11trilaterate5pointS_S_P4distPS_i --------------------------
	.section	.nv.constant0._Z11trilaterate5pointS_S_P4distPS_i,"a",@progbits
	.sectionflags	@""
	.align	4
.nv.constant0._Z11trilaterate5pointS_S_P4distPS_i:
	.zero		940


//--------------------- SYMBOLS --------------------------

	.type		.nv.reservedSmem.offset0,@object
	.size		.nv.reservedSmem.offset0,0x4
